	.headerflags	@"EF_CUDA_TEXMODE_UNIFIED EF_CUDA_64BIT_ADDRESS EF_CUDA_ACCELERATORS EF_CUDA_SM90 EF_CUDA_VIRTUAL_SM(EF_CUDA_SM90)"
	.elftype	@"ET_EXEC"


//--------------------- .nv.info                  --------------------------
	.section	.nv.info,"",@"SHT_CUDA_INFO"
	.align	4


	//----- nvinfo : EIATTR_REGCOUNT
	.align		4
        /*0000*/ 	.byte	0x04, 0x2f
        /*0002*/ 	.short	(.L_3 - .L_2)
	.align		4
.L_2:
        /*0004*/ 	.word	index@(triton_poi_fused__native_batch_norm_legit_no_training_hardtanh_27)
        /*0008*/ 	.word	0x00000016


	//----- nvinfo : EIATTR_MIN_STACK_SIZE
	.align		4
.L_3:
        /*000c*/ 	.byte	0x04, 0x12
        /*000e*/ 	.short	(.L_5 - .L_4)
	.align		4
.L_4:
        /*0010*/ 	.word	index@(triton_poi_fused__native_batch_norm_legit_no_training_hardtanh_27)
        /*0014*/ 	.word	0x00000000


	//----- nvinfo : EIATTR_FRAME_SIZE
	.align		4
.L_5:
        /*0018*/ 	.byte	0x04, 0x11
        /*001a*/ 	.short	(.L_7 - .L_6)
	.align		4
.L_6:
        /*001c*/ 	.word	index@(triton_poi_fused__native_batch_norm_legit_no_training_hardtanh_27)
        /*0020*/ 	.word	0x00000000


	//----- nvinfo : EIATTR_MIN_STACK_SIZE
	.align		4
.L_7:
        /*0024*/ 	.byte	0x04, 0x12
        /*0026*/ 	.short	(.L_9 - .L_8)
	.align		4
.L_8:
        /*0028*/ 	.word	index@(triton_poi_fused__native_batch_norm_legit_no_training_hardtanh_27)
        /*002c*/ 	.word	0x00000000
.L_9:


//--------------------- .nv.info.triton_poi_fused__native_batch_norm_legit_no_training_hardtanh_27 --------------------------
	.section	.nv.info.triton_poi_fused__native_batch_norm_legit_no_training_hardtanh_27,"",@"SHT_CUDA_INFO"
	.sectionflags	@""
	.align	4


	//----- nvinfo : EIATTR_CUDA_API_VERSION
	.align		4
        /*0000*/ 	.byte	0x04, 0x37
        /*0002*/ 	.short	(.L_11 - .L_10)
.L_10:
        /*0004*/ 	.word	0x0000007c


	//----- nvinfo : EIATTR_KPARAM_INFO
	.align		4
.L_11:
        /*0008*/ 	.byte	0x04, 0x17
        /*000a*/ 	.short	(.L_13 - .L_12)
.L_12:
        /*000c*/ 	.word	0x00000000
        /*0010*/ 	.short	0x0006
        /*0012*/ 	.short	0x0030
        /*0014*/ 	.byte	0x00, 0xf0, 0x11, 0x00


	//----- nvinfo : EIATTR_KPARAM_INFO
	.align		4
.L_13:
        /*0018*/ 	.byte	0x04, 0x17
        /*001a*/ 	.short	(.L_15 - .L_14)
.L_14:
        /*001c*/ 	.word	0x00000000
        /*0020*/ 	.short	0x0005
        /*0022*/ 	.short	0x0028
        /*0024*/ 	.byte	0x00, 0xf4, 0x21, 0x00


	//----- nvinfo : EIATTR_KPARAM_INFO
	.align		4
.L_15:
        /*0028*/ 	.byte	0x04, 0x17
        /*002a*/ 	.short	(.L_17 - .L_16)
.L_16:
        /*002c*/ 	.word	0x00000000
        /*0030*/ 	.short	0x0004
        /*0032*/ 	.short	0x0020
        /*0034*/ 	.byte	0x00, 0xf4, 0x21, 0x00


	//----- nvinfo : EIATTR_KPARAM_INFO
	.align		4
.L_17:
        /*0038*/ 	.byte	0x04, 0x17
        /*003a*/ 	.short	(.L_19 - .L_18)
.L_18:
        /*003c*/ 	.word	0x00000000
        /*0040*/ 	.short	0x0003
        /*0042*/ 	.short	0x0018
        /*0044*/ 	.byte	0x00, 0xf4, 0x21, 0x00


	//----- nvinfo : EIATTR_KPARAM_INFO
	.align		4
.L_19:
        /*0048*/ 	.byte	0x04, 0x17
        /*004a*/ 	.short	(.L_21 - .L_20)
.L_20:
        /*004c*/ 	.word	0x00000000
        /*0050*/ 	.short	0x0002
        /*0052*/ 	.short	0x0010
        /*0054*/ 	.byte	0x00, 0xf4, 0x21, 0x00


	//----- nvinfo : EIATTR_KPARAM_INFO
	.align		4
.L_21:
        /*0058*/ 	.byte	0x04, 0x17
        /*005a*/ 	.short	(.L_23 - .L_22)
.L_22:
        /*005c*/ 	.word	0x00000000
        /*0060*/ 	.short	0x0001
        /*0062*/ 	.short	0x0008
        /*0064*/ 	.byte	0x00, 0xf4, 0x21, 0x00


	//----- nvinfo : EIATTR_KPARAM_INFO
	.align		4
.L_23:
        /*0068*/ 	.byte	0x04, 0x17
        /*006a*/ 	.short	(.L_25 - .L_24)
.L_24:
        /*006c*/ 	.word	0x00000000
        /*0070*/ 	.short	0x0000
        /*0072*/ 	.short	0x0000
        /*0074*/ 	.byte	0x00, 0xf4, 0x21, 0x00


	//----- nvinfo : EIATTR_SPARSE_MMA_MASK
	.align		4
.L_25:
        /*0078*/ 	.byte	0x03, 0x50
        /*007a*/ 	.short	0x0000


	//----- nvinfo : EIATTR_MAXREG_COUNT
	.align		4
        /*007c*/ 	.byte	0x03, 0x1b
        /*007e*/ 	.short	0x00ff


	//----- nvinfo : EIATTR_EXIT_INSTR_OFFSETS
	.align		4
        /*0080*/ 	.byte	0x04, 0x1c
        /*0082*/ 	.short	(.L_27 - .L_26)


	//   ....[0]....
.L_26:
        /*0084*/ 	.word	0x000004f0


	//   ....[1]....
        /*0088*/ 	.word	0x00000510


	//----- nvinfo : EIATTR_REQNTID
	.align		4
.L_27:
        /*008c*/ 	.byte	0x04, 0x10
        /*008e*/ 	.short	(.L_29 - .L_28)
.L_28:
        /*0090*/ 	.word	0x00000080
        /*0094*/ 	.word	0x00000001
        /*0098*/ 	.word	0x00000001


	//----- nvinfo : EIATTR_CBANK_PARAM_SIZE
	.align		4
.L_29:
        /*009c*/ 	.byte	0x03, 0x19
        /*009e*/ 	.short	0x0034


	//----- nvinfo : EIATTR_PARAM_CBANK
	.align		4
        /*00a0*/ 	.byte	0x04, 0x0a
        /*00a2*/ 	.short	(.L_31 - .L_30)
	.align		4
.L_30:
        /*00a4*/ 	.word	index@(.nv.constant0.triton_poi_fused__native_batch_norm_legit_no_training_hardtanh_27)
        /*00a8*/ 	.short	0x0210
        /*00aa*/ 	.short	0x0034


	//----- nvinfo : EIATTR_SW_WAR
	.align		4
.L_31:
        /*00ac*/ 	.byte	0x04, 0x36
        /*00ae*/ 	.short	(.L_33 - .L_32)
.L_32:
        /*00b0*/ 	.word	0x00000008
.L_33:


//--------------------- .nv.callgraph             --------------------------
	.section	.nv.callgraph,"",@"SHT_CUDA_CALLGRAPH"
	.align	4
	.sectionentsize	8
	.align		4
        /*0000*/ 	.word	0x00000000
	.align		4
        /*0004*/ 	.word	0xffffffff
	.align		4
        /*0008*/ 	.word	0x00000000
	.align		4
        /*000c*/ 	.word	0xfffffffe
	.align		4
        /*0010*/ 	.word	0x00000000
	.align		4
        /*0014*/ 	.word	0xfffffffd
	.align		4
        /*0018*/ 	.word	0x00000000
	.align		4
        /*001c*/ 	.word	0xfffffffc


//--------------------- .nv.constant4             --------------------------
	.section	.nv.constant4,"a",@progbits
	.align	8
	.align		8
.nv.constant4:
        /*0000*/ 	.dword	_$_str
	.align		8
        /*0008*/ 	.dword	_$_str_$_2


//--------------------- .text.triton_poi_fused__native_batch_norm_legit_no_training_hardtanh_27 --------------------------
	.section	.text.triton_poi_fused__native_batch_norm_legit_no_training_hardtanh_27,"ax",@progbits
	.align	128
        .global         triton_poi_fused__native_batch_norm_legit_no_training_hardtanh_27
        .type           triton_poi_fused__native_batch_norm_legit_no_training_hardtanh_27,@function
        .size           triton_poi_fused__native_batch_norm_legit_no_training_hardtanh_27,(.L_x_1 - triton_poi_fused__native_batch_norm_legit_no_training_hardtanh_27)
        .other          triton_poi_fused__native_batch_norm_legit_no_training_hardtanh_27,@"STO_CUDA_ENTRY STV_DEFAULT"
triton_poi_fused__native_batch_norm_legit_no_training_hardtanh_27:
.text.triton_poi_fused__native_batch_norm_legit_no_training_hardtanh_27:
[----:B------:R-:W0:Y:S01]  /*0000*/  LDC R1, c[0x0][0x28] ;  /* 0x00000a00ff017b82 */ /* 0x000e220000000800 */
[----:B------:R-:W1:Y:S07]  /*0010*/  S2R R0, SR_TID.X ;  /* 0x0000000000007919 */ /* 0x000e6e0000002100 */
[----:B------:R-:W2:Y:S01]  /*0020*/  LDC.64 R8, c[0x0][0x220] ;  /* 0x00008800ff087b82 */ /* 0x000ea20000000a00 */
[----:B------:R-:W-:Y:S01]  /*0030*/  ULDC.64 UR4, c[0x0][0x208] ;  /* 0x0000820000047ab9 */ /* 0x000fe20000000a00 */
[----:B------:R-:W3:Y:S06]  /*0040*/  S2R R5, SR_CTAID.X ;  /* 0x0000000000057919 */ /* 0x000eec0000002500 */
[----:B------:R-:W4:Y:S08]  /*0050*/  LDC.64 R14, c[0x0][0x218] ;  /* 0x00008600ff0e7b82 */ /* 0x000f300000000a00 */
[----:B------:R-:W5:Y:S08]  /*0060*/  LDC.64 R12, c[0x0][0x210] ;  /* 0x00008400ff0c7b82 */ /* 0x000f700000000a00 */
[----:B------:R-:W2:Y:S01]  /*0070*/  LDC.64 R16, c[0x0][0x228] ;  /* 0x00008a00ff107b82 */ /* 0x000ea20000000a00 */
[----:B-1----:R-:W-:-:S07]  /*0080*/  IMAD.SHL.U32 R0, R0, 0x2, RZ ;  /* 0x0000000200007824 */ /* 0x002fce00078e00ff */
[----:B------:R-:W1:Y:S01]  /*0090*/  LDC.64 R18, c[0x0][0x230] ;  /* 0x00008c00ff127b82 */ /* 0x000e620000000a00 */
[----:B---3--:R-:W-:Y:S02]  /*00a0*/  SHF.R.S32.HI R3, RZ, 0x17, R5 ;  /* 0x00000017ff037819 */ /* 0x008fe40000011405 */
[----:B------:R-:W-:Y:S02]  /*00b0*/  LOP3.LUT R0, R0, 0xfe, RZ, 0xc0, !PT ;  /* 0x000000fe00007812 */ /* 0x000fe400078ec0ff */
[----:B------:R-:W-:-:S03]  /*00c0*/  SGXT R3, R3, 0x1 ;  /* 0x000000010303781a */ /* 0x000fc60000000200 */
[----:B------:R-:W-:-:S05]  /*00d0*/  IMAD R0, R5, 0x100, R0 ;  /* 0x0000010005007824 */ /* 0x000fca00078e0200 */
[----:B------:R-:W-:Y:S02]  /*00e0*/  LEA.HI R3, R3, R0, RZ, 0x2 ;  /* 0x0000000003037211 */ /* 0x000fe400078f10ff */
[----:B------:R-:W-:Y:S02]  /*00f0*/  ISETP.GE.AND P0, PT, R0, 0x2400, PT ;  /* 0x000024000000780c */ /* 0x000fe40003f06270 */
[----:B------:R-:W-:-:S05]  /*0100*/  SHF.R.S32.HI R3, RZ, 0x2, R3 ;  /* 0x00000002ff037819 */ /* 0x000fca0000011403 */
[----:B------:R-:W-:-:S05]  /*0110*/  IMAD.HI R2, R3, 0x38e38e39, RZ ;  /* 0x38e38e3903027827 */ /* 0x000fca00078e02ff */
[----:B------:R-:W-:-:S04]  /*0120*/  SHF.R.U32.HI R5, RZ, 0x1f, R2 ;  /* 0x0000001fff057819 */ /* 0x000fc80000011602 */
[----:B------:R-:W-:Y:S02]  /*0130*/  LEA.HI.SX32 R2, R2, R5, 0x19 ;  /* 0x0000000502027211 */ /* 0x000fe400078fcaff */
[----:B------:R-:W-:-:S03]  /*0140*/  CS2R R4, SRZ ;  /* 0x0000000000047805 */ /* 0x000fc6000001ff00 */
[----:B------:R-:W-:-:S04]  /*0150*/  IMAD R11, R2, -0x240, R3 ;  /* 0xfffffdc0020b7824 */ /* 0x000fc800078e0203 */
[----:B--2---:R-:W-:-:S05]  /*0160*/  IMAD.WIDE R8, R11, 0x4, R8 ;  /* 0x000000040b087825 */ /* 0x004fca00078e0208 */
[----:B------:R-:W2:Y:S04]  /*0170*/  @!P0 LDG.E.EL R4, desc[UR4][R8.64] ;  /* 0x0000000408048981 */ /* 0x000ea8000c2e1900 */
[----:B------:R3:W2:Y:S01]  /*0180*/  @!P0 LDG.E.EL R5, desc[UR4][R8.64] ;  /* 0x0000000408058981 */ /* 0x0006a2000c2e1900 */
[----:B------:R-:W-:Y:S02]  /*0190*/  CS2R R6, SRZ ;  /* 0x0000000000067805 */ /* 0x000fe4000001ff00 */
[----:B------:R-:W-:Y:S01]  /*01a0*/  CS2R R2, SRZ ;  /* 0x0000000000027805 */ /* 0x000fe2000001ff00 */
[----:B----4-:R-:W-:-:S04]  /*01b0*/  IMAD.WIDE R14, R11, 0x4, R14 ;  /* 0x000000040b0e7825 */ /* 0x010fc800078e020e */
[----:B-----5:R-:W-:Y:S01]  /*01c0*/  IMAD.WIDE R12, R0, 0x4, R12 ;  /* 0x00000004000c7825 */ /* 0x020fe200078e020c */
[----:B------:R-:W4:Y:S01]  /*01d0*/  @!P0 LDG.E.EL R7, desc[UR4][R14.64] ;  /* 0x000000040e078981 */ /* 0x000f22000c2e1900 */
[----:B---3--:R-:W-:Y:S02]  /*01e0*/  CS2R R8, SRZ ;  /* 0x0000000000087805 */ /* 0x008fe4000001ff00 */
[C---:B0-----:R-:W-:Y:S01]  /*01f0*/  IMAD.WIDE R16, R11.reuse, 0x4, R16 ;  /* 0x000000040b107825 */ /* 0x041fe200078e0210 */
[----:B------:R-:W3:Y:S03]  /*0200*/  @!P0 LDG.E.EL R6, desc[UR4][R14.64] ;  /* 0x000000040e068981 */ /* 0x000ee6000c2e1900 */
[----:B-1----:R-:W-:Y:S01]  /*0210*/  IMAD.WIDE R18, R11, 0x4, R18 ;  /* 0x000000040b127825 */ /* 0x002fe200078e0212 */
[----:B------:R0:W4:Y:S01]  /*0220*/  @!P0 LDG.E.64 R2, desc[UR4][R12.64] ;  /* 0x000000040c028981 */ /* 0x000122000c1e1b00 */
[----:B------:R-:W-:-:S03]  /*0230*/  CS2R R10, SRZ ;  /* 0x00000000000a7805 */ /* 0x000fc6000001ff00 */
[----:B------:R-:W5:Y:S04]  /*0240*/  @!P0 LDG.E.EL R8, desc[UR4][R16.64] ;  /* 0x0000000410088981 */ /* 0x000f68000c2e1900 */
[----:B------:R-:W3:Y:S04]  /*0250*/  @!P0 LDG.E.EL R11, desc[UR4][R16.64] ;  /* 0x00000004100b8981 */ /* 0x000ee8000c2e1900 */
[----:B------:R-:W3:Y:S04]  /*0260*/  @!P0 LDG.E.EL R10, desc[UR4][R18.64] ;  /* 0x00000004120a8981 */ /* 0x000ee8000c2e1900 */
[----:B------:R-:W5:Y:S01]  /*0270*/  @!P0 LDG.E.EL R9, desc[UR4][R18.64] ;  /* 0x0000000412098981 */ /* 0x000f62000c2e1900 */
[----:B--2---:R-:W-:Y:S01]  /*0280*/  FADD R4, R4, 9.9999997473787516356e-06 ;  /* 0x3727c5ac04047421 */ /* 0x004fe20000000000 */
[----:B------:R-:W-:-:S03]  /*0290*/  FADD R5, R5, 9.9999997473787516356e-06 ;  /* 0x3727c5ac05057421 */ /* 0x000fc60000000000 */
[----:B0-----:R-:W0:Y:S08]  /*02a0*/  MUFU.SQRT R12, R4 ;  /* 0x00000004000c7308 */ /* 0x001e300000002000 */
[----:B------:R-:W1:Y:S01]  /*02b0*/  MUFU.SQRT R13, R5 ;  /* 0x00000005000d7308 */ /* 0x000e620000002000 */
[C---:B0-----:R-:W-:Y:S02]  /*02c0*/  FSETP.GT.AND P1, PT, R12.reuse, 8.50705917302346158658e+37, PT ;  /* 0x7e8000000c00780b */ /* 0x041fe40003f24000 */
[----:B------:R-:W-:-:S02]  /*02d0*/  FSETP.GEU.AND P3, PT, R12, 1.175494350822287508e-38, PT ;  /* 0x008000000c00780b */ /* 0x000fc40003f6e000 */
[C---:B-1----:R-:W-:Y:S02]  /*02e0*/  FSETP.GT.AND P2, PT, R13.reuse, 8.50705917302346158658e+37, PT ;  /* 0x7e8000000d00780b */ /* 0x042fe40003f44000 */
[----:B------:R-:W-:-:S07]  /*02f0*/  FSETP.GEU.AND P4, PT, R13, 1.175494350822287508e-38, PT ;  /* 0x008000000d00780b */ /* 0x000fce0003f8e000 */
[----:B------:R-:W-:-:S04]  /*0300*/  @P1 FMUL R12, R12, 0.25 ;  /* 0x3e8000000c0c1820 */ /* 0x000fc80000400000 */
[----:B------:R-:W-:Y:S01]  /*0310*/  @!P3 FMUL R12, R12, 16777216 ;  /* 0x4b8000000c0cb820 */ /* 0x000fe20000400000 */
[----:B------:R-:W-:-:S04]  /*0320*/  @P2 FMUL R13, R13, 0.25 ;  /* 0x3e8000000d0d2820 */ /* 0x000fc80000400000 */
[----:B------:R-:W-:Y:S01]  /*0330*/  @!P4 FMUL R13, R13, 16777216 ;  /* 0x4b8000000d0dc820 */ /* 0x000fe20000400000 */
[----:B------:R-:W0:Y:S01]  /*0340*/  MUFU.RCP R12, R12 ;  /* 0x0000000c000c7308 */ /* 0x000e220000001000 */
[----:B------:R-:W-:-:S07]  /*0350*/  IMAD.MOV.U32 R4, RZ, RZ, 0x3e800000 ;  /* 0x3e800000ff047424 */ /* 0x000fce00078e00ff */
[----:B------:R-:W1:Y:S01]  /*0360*/  MUFU.RCP R13, R13 ;  /* 0x0000000d000d7308 */ /* 0x000e620000001000 */
[C---:B------:R-:W-:Y:S02]  /*0370*/  FSEL R5, R4.reuse, 1, P1 ;  /* 0x3f80000004057808 */ /* 0x040fe40000800000 */
[----:B------:R-:W-:-:S03]  /*0380*/  FSEL R4, R4, 1, P2 ;  /* 0x3f80000004047808 */ /* 0x000fc60001000000 */
[----:B------:R-:W-:Y:S02]  /*0390*/  @!P3 FMUL R5, R5, 16777216 ;  /* 0x4b8000000505b820 */ /* 0x000fe40000400000 */
[----:B------:R-:W-:Y:S01]  /*03a0*/  @!P4 FMUL R4, R4, 16777216 ;  /* 0x4b8000000404c820 */ /* 0x000fe20000400000 */
[----:B----4-:R-:W-:Y:S01]  /*03b0*/  FADD R2, -R7, R2 ;  /* 0x0000000207027221 */ /* 0x010fe20000000100 */
[----:B0-----:R-:W-:Y:S01]  /*03c0*/  FMUL R5, R12, R5 ;  /* 0x000000050c057220 */ /* 0x001fe20000400000 */
[----:B---3--:R-:W-:Y:S01]  /*03d0*/  FADD R3, -R6, R3 ;  /* 0x0000000306037221 */ /* 0x008fe20000000100 */
[----:B-1----:R-:W-:Y:S02]  /*03e0*/  FMUL R4, R13, R4 ;  /* 0x000000040d047220 */ /* 0x002fe40000400000 */
[----:B------:R-:W-:Y:S02]  /*03f0*/  FMUL R5, R2, R5 ;  /* 0x0000000502057220 */ /* 0x000fe40000400000 */
[----:B------:R-:W-:-:S02]  /*0400*/  FMUL R4, R3, R4 ;  /* 0x0000000403047220 */ /* 0x000fc40000400000 */
[----:B------:R-:W-:Y:S01]  /*0410*/  FFMA R5, R5, R11, R10 ;  /* 0x0000000b05057223 */ /* 0x000fe2000000000a */
[----:B------:R-:W0:Y:S01]  /*0420*/  LDC.64 R2, c[0x0][0x238] ;  /* 0x00008e00ff027b82 */ /* 0x000e220000000a00 */
[----:B-----5:R-:W-:-:S03]  /*0430*/  FFMA R4, R4, R8, R9 ;  /* 0x0000000804047223 */ /* 0x020fc60000000009 */
[C---:B------:R-:W-:Y:S02]  /*0440*/  FSETP.GTU.AND P1, PT, R5.reuse, RZ, PT ;  /* 0x000000ff0500720b */ /* 0x040fe40003f2c000 */
[C---:B------:R-:W-:Y:S02]  /*0450*/  FSETP.GTU.AND P2, PT, R4.reuse, RZ, PT ;  /* 0x000000ff0400720b */ /* 0x040fe40003f4c000 */
[----:B------:R-:W-:Y:S02]  /*0460*/  FSEL R6, R5, RZ, P1 ;  /* 0x000000ff05067208 */ /* 0x000fe40000800000 */
[----:B------:R-:W-:Y:S02]  /*0470*/  FSEL R7, R4, RZ, P2 ;  /* 0x000000ff04077208 */ /* 0x000fe40001000000 */
[----:B------:R-:W-:Y:S02]  /*0480*/  FSETP.GEU.AND P3, PT, R6, 6, PT ;  /* 0x40c000000600780b */ /* 0x000fe40003f6e000 */
[----:B------:R-:W-:-:S02]  /*0490*/  FSETP.GEU.AND P4, PT, R7, 6, PT ;  /* 0x40c000000700780b */ /* 0x000fc40003f8e000 */
[----:B------:R-:W-:Y:S02]  /*04a0*/  FSETP.NAN.AND P1, PT, R6, R6, PT ;  /* 0x000000060600720b */ /* 0x000fe40003f28000 */
[----:B------:R-:W-:Y:S01]  /*04b0*/  FSETP.NAN.AND P2, PT, R7, R7, PT ;  /* 0x000000070700720b */ /* 0x000fe20003f48000 */
[----:B0-----:R-:W-:-:S06]  /*04c0*/  IMAD.WIDE R2, R0, 0x4, R2 ;  /* 0x0000000400027825 */ /* 0x001fcc00078e0202 */
[----:B------:R-:W-:Y:S02]  /*04d0*/  @P3 SEL R6, R6, 0x40c00000, P1 ;  /* 0x40c0000006063807 */ /* 0x000fe40000800000 */
[----:B------:R-:W-:Y:S01]  /*04e0*/  @P4 SEL R7, R7, 0x40c00000, P2 ;  /* 0x40c0000007074807 */ /* 0x000fe20001000000 */
[----:B------:R-:W-:Y:S06]  /*04f0*/  @P0 EXIT ;  /* 0x000000000000094d */ /* 0x000fec0003800000 */
[----:B------:R-:W-:Y:S01]  /*0500*/  STG.E.64 desc[UR4][R2.64], R6 ;  /* 0x0000000602007986 */ /* 0x000fe2000c101b04 */
[----:B------:R-:W-:Y:S05]  /*0510*/  EXIT ;  /* 0x000000000000794d */ /* 0x000fea0003800000 */
.L_x_0:
[----:B------:R-:W-:-:S00]  /*0520*/  BRA `(.L_x_0) ;  /* 0xfffffffc00fc7947 */ /* 0x000fc0000383ffff */
[----:B------:R-:W-:-:S00]  /*0530*/  NOP ;  /* 0x0000000000007918 */ /* 0x000fc00000000000 */
        /* <DEDUP_REMOVED lines=12> */
.L_x_1:


//--------------------- .nv.global.init           --------------------------
	.section	.nv.global.init,"aw",@progbits
.nv.global.init:
	.type		_$_str,@object
	.size		_$_str,(_$_str_$_2 - _$_str)
_$_str:
        /*0000*/ 	.byte	0x5f, 0x5f, 0x43, 0x55, 0x44, 0x41, 0x5f, 0x46, 0x54, 0x5a, 0x00
	.type		_$_str_$_2,@object
	.size		_$_str_$_2,(.L_1 - _$_str_$_2)
_$_str_$_2:
        /*000b*/ 	.byte	0x5f, 0x5f, 0x43, 0x55, 0x44, 0x41, 0x5f, 0x50, 0x52, 0x45, 0x43, 0x5f, 0x53, 0x51, 0x52, 0x54
        /*001b*/ 	.byte	0x00
.L_1:


//--------------------- .nv.constant0.triton_poi_fused__native_batch_norm_legit_no_training_hardtanh_27 --------------------------
	.section	.nv.constant0.triton_poi_fused__native_batch_norm_legit_no_training_hardtanh_27,"a",@progbits
	.sectionflags	@""
	.align	4
.nv.constant0.triton_poi_fused__native_batch_norm_legit_no_training_hardtanh_27:
	.zero		580
